//
// Generated by NVIDIA NVVM Compiler
//
// Compiler Build ID: CL-36424714
// Cuda compilation tools, release 13.0, V13.0.88
// Based on NVVM 20.0.0
//

.version 9.0
.target sm_100
.address_size 64

	// .globl	_Z6evolveP6float2PKS_PKfff

.visible .entry _Z6evolveP6float2PKS_PKfff(
	.param .u64 .ptr .align 1 _Z6evolveP6float2PKS_PKfff_param_0,
	.param .u64 .ptr .align 1 _Z6evolveP6float2PKS_PKfff_param_1,
	.param .u64 .ptr .align 1 _Z6evolveP6float2PKS_PKfff_param_2,
	.param .f32 _Z6evolveP6float2PKS_PKfff_param_3,
	.param .f32 _Z6evolveP6float2PKS_PKfff_param_4
)
{
	.reg .pred 	%p<2>;
	.reg .b32 	%r<7>;
	.reg .b32 	%f<53>;
	.reg .b64 	%rd<14>;

	ld.param.u64 	%rd1, [_Z6evolveP6float2PKS_PKfff_param_0];
	ld.param.u64 	%rd2, [_Z6evolveP6float2PKS_PKfff_param_1];
	ld.param.u64 	%rd3, [_Z6evolveP6float2PKS_PKfff_param_2];
	ld.param.f32 	%f1, [_Z6evolveP6float2PKS_PKfff_param_3];
	ld.param.f32 	%f2, [_Z6evolveP6float2PKS_PKfff_param_4];
	mov.u32 	%r2, %ctaid.x;
	mov.u32 	%r3, %ntid.x;
	mov.u32 	%r4, %tid.x;
	mad.lo.s32 	%r1, %r2, %r3, %r4;
	add.s32 	%r5, %r1, -1023;
	setp.lt.u32 	%p1, %r5, -1022;
	@%p1 bra 	$L__BB0_2;
	cvta.to.global.u64 	%rd4, %rd2;
	cvta.to.global.u64 	%rd5, %rd3;
	cvta.to.global.u64 	%rd6, %rd1;
	mul.wide.u32 	%rd7, %r1, 8;
	add.s64 	%rd8, %rd4, %rd7;
	ld.global.v2.f32 	{%f3, %f4}, [%rd8+8];
	ld.global.v2.f32 	{%f5, %f6}, [%rd8];
	add.f32 	%f7, %f5, %f5;
	mul.f32 	%f8, %f6, 0f00000000;
	sub.f32 	%f9, %f7, %f8;
	add.f32 	%f10, %f6, %f6;
	fma.rn.f32 	%f11, %f5, 0f00000000, %f10;
	add.s32 	%r6, %r1, -1;
	mul.wide.u32 	%rd9, %r6, 8;
	add.s64 	%rd10, %rd4, %rd9;
	ld.global.v2.f32 	{%f12, %f13}, [%rd10];
	add.f32 	%f14, %f12, %f9;
	add.f32 	%f15, %f11, %f13;
	sub.f32 	%f16, %f3, %f14;
	sub.f32 	%f17, %f4, %f15;
	mul.f32 	%f18, %f1, %f1;
	abs.f32 	%f19, %f18;
	add.f32 	%f20, %f19, 0f00000000;
	rcp.rn.f32 	%f21, %f20;
	mul.f32 	%f22, %f21, %f16;
	mul.f32 	%f23, %f21, %f17;
	mul.f32 	%f24, %f18, %f21;
	mul.f32 	%f25, %f21, 0f00000000;
	mul.f32 	%f26, %f25, %f25;
	fma.rn.f32 	%f27, %f24, %f24, %f26;
	rcp.rn.f32 	%f28, %f27;
	mul.f32 	%f29, %f25, %f23;
	fma.rn.f32 	%f30, %f24, %f22, %f29;
	mul.f32 	%f31, %f28, %f30;
	mul.f32 	%f32, %f24, %f23;
	mul.f32 	%f33, %f25, %f22;
	sub.f32 	%f34, %f32, %f33;
	mul.f32 	%f35, %f28, %f34;
	mul.wide.u32 	%rd11, %r1, 4;
	add.s64 	%rd12, %rd5, %rd11;
	ld.global.f32 	%f36, [%rd12];
	mul.f32 	%f37, %f36, %f5;
	sub.f32 	%f38, %f37, %f8;
	mul.f32 	%f39, %f36, %f6;
	fma.rn.f32 	%f40, %f5, 0f00000000, %f39;
	sub.f32 	%f41, %f31, %f38;
	sub.f32 	%f42, %f35, %f40;
	fma.rn.f32 	%f43, %f41, 0f00000000, %f42;
	mul.f32 	%f44, %f42, 0f00000000;
	sub.f32 	%f45, %f44, %f41;
	mul.f32 	%f46, %f2, %f43;
	mul.f32 	%f47, %f45, 0f00000000;
	sub.f32 	%f48, %f46, %f47;
	mul.f32 	%f49, %f43, 0f00000000;
	fma.rn.f32 	%f50, %f2, %f45, %f49;
	add.f32 	%f51, %f5, %f48;
	add.f32 	%f52, %f6, %f50;
	add.s64 	%rd13, %rd6, %rd7;
	st.global.v2.f32 	[%rd13], {%f51, %f52};
$L__BB0_2:
	ret;

}


// ===== COMPILED SASS (sm_100) =====

	.target	sm_100

	.elftype	@"ET_EXEC"


//--------------------- .note.nv.tkinfo           --------------------------
	.section	.note.nv.tkinfo,"",@"SHT_NOTE"
	.sectionflags	@"SHF_NOTE_NV_TKINFO"
	.tkinfo
        /*0018*/ 	.word	0x00000002
        /*0030*/ 	.string	""
        /*0030*/ 	.string	"ptxas"
        /*0030*/ 	.string	"Cuda compilation tools, release 13.0, V13.0.88"
        /*0030*/ 	.string	"Build cuda_13.0.r13.0/compiler.36424714_0"
        /*0030*/ 	.string	"-arch sm_100 -m 64 "



//--------------------- .note.nv.cuinfo           --------------------------
	.section	.note.nv.cuinfo,"",@"SHT_NOTE"
	.sectionflags	@"SHF_NOTE_NV_CUINFO"
        /*0018*/ 	.short	0x0002
        /*001a*/ 	.short	0x0064
        /*001c*/ 	.short	0x0082
	.zero		2


//--------------------- .nv.info                  --------------------------
	.section	.nv.info,"",@"SHT_CUDA_INFO"
	.align	4


	//----- nvinfo : EIATTR_REGCOUNT
	.align		4
        /*0000*/ 	.byte	0x04, 0x2f
        /*0002*/ 	.short	(.L_1 - .L_0)
	.align		4
.L_0:
        /*0004*/ 	.word	index@(_Z6evolveP6float2PKS_PKfff)
        /*0008*/ 	.word	0x00000016


	//----- nvinfo : EIATTR_FRAME_SIZE
	.align		4
.L_1:
        /*000c*/ 	.byte	0x04, 0x11
        /*000e*/ 	.short	(.L_3 - .L_2)
	.align		4
.L_2:
        /*0010*/ 	.word	index@($__internal_0_$__cuda_sm20_rcp_rn_f32_slowpath)
        /*0014*/ 	.word	0x00000000


	//----- nvinfo : EIATTR_FRAME_SIZE
	.align		4
.L_3:
        /*0018*/ 	.byte	0x04, 0x11
        /*001a*/ 	.short	(.L_5 - .L_4)
	.align		4
.L_4:
        /*001c*/ 	.word	index@(_Z6evolveP6float2PKS_PKfff)
        /*0020*/ 	.word	0x00000000


	//----- nvinfo : EIATTR_MIN_STACK_SIZE
	.align		4
.L_5:
        /*0024*/ 	.byte	0x04, 0x12
        /*0026*/ 	.short	(.L_7 - .L_6)
	.align		4
.L_6:
        /*0028*/ 	.word	index@(_Z6evolveP6float2PKS_PKfff)
        /*002c*/ 	.word	0x00000000
.L_7:


//--------------------- .nv.compat                --------------------------
	.section	.nv.compat,"",@"SHT_CUDA_COMPAT_INFO"
	.align	4
        /*0000*/ 	.byte	0x02, 0x09, 0x00, 0x00, 0x02, 0x02, 0x01, 0x00, 0x02, 0x05, 0x05, 0x00, 0x03, 0x07, 0x01, 0x01
        /*0010*/ 	.byte	0x02, 0x03, 0x00, 0x00, 0x02, 0x06, 0x01, 0x00, 0x04, 0x0b, 0x08, 0x00, 0x09, 0x00, 0x00, 0x00
        /*0020*/ 	.byte	0x00, 0x00, 0x00, 0x00


//--------------------- .nv.info._Z6evolveP6float2PKS_PKfff --------------------------
	.section	.nv.info._Z6evolveP6float2PKS_PKfff,"",@"SHT_CUDA_INFO"
	.sectionflags	@""
	.align	4


	//----- nvinfo : EIATTR_CUDA_API_VERSION
	.align		4
        /*0000*/ 	.byte	0x04, 0x37
        /*0002*/ 	.short	(.L_9 - .L_8)
.L_8:
        /*0004*/ 	.word	0x00000082


	//----- nvinfo : EIATTR_KPARAM_INFO
	.align		4
.L_9:
        /*0008*/ 	.byte	0x04, 0x17
        /*000a*/ 	.short	(.L_11 - .L_10)
.L_10:
        /*000c*/ 	.word	0x00000000
        /*0010*/ 	.short	0x0004
        /*0012*/ 	.short	0x001c
        /*0014*/ 	.byte	0x00, 0xf0, 0x11, 0x00


	//----- nvinfo : EIATTR_KPARAM_INFO
	.align		4
.L_11:
        /*0018*/ 	.byte	0x04, 0x17
        /*001a*/ 	.short	(.L_13 - .L_12)
.L_12:
        /*001c*/ 	.word	0x00000000
        /*0020*/ 	.short	0x0003
        /*0022*/ 	.short	0x0018
        /*0024*/ 	.byte	0x00, 0xf0, 0x11, 0x00


	//----- nvinfo : EIATTR_KPARAM_INFO
	.align		4
.L_13:
        /*0028*/ 	.byte	0x04, 0x17
        /*002a*/ 	.short	(.L_15 - .L_14)
.L_14:
        /*002c*/ 	.word	0x00000000
        /*0030*/ 	.short	0x0002
        /*0032*/ 	.short	0x0010
        /*0034*/ 	.byte	0x00, 0xf5, 0x21, 0x00


	//----- nvinfo : EIATTR_KPARAM_INFO
	.align		4
.L_15:
        /*0038*/ 	.byte	0x04, 0x17
        /*003a*/ 	.short	(.L_17 - .L_16)
.L_16:
        /*003c*/ 	.word	0x00000000
        /*0040*/ 	.short	0x0001
        /*0042*/ 	.short	0x0008
        /*0044*/ 	.byte	0x00, 0xf5, 0x21, 0x00


	//----- nvinfo : EIATTR_KPARAM_INFO
	.align		4
.L_17:
        /*0048*/ 	.byte	0x04, 0x17
        /*004a*/ 	.short	(.L_19 - .L_18)
.L_18:
        /*004c*/ 	.word	0x00000000
        /*0050*/ 	.short	0x0000
        /*0052*/ 	.short	0x0000
        /*0054*/ 	.byte	0x00, 0xf5, 0x21, 0x00


	//----- nvinfo : EIATTR_SPARSE_MMA_MASK
	.align		4
.L_19:
        /*0058*/ 	.byte	0x03, 0x50
        /*005a*/ 	.short	0x0000


	//----- nvinfo : EIATTR_MAXREG_COUNT
	.align		4
        /*005c*/ 	.byte	0x03, 0x1b
        /*005e*/ 	.short	0x00ff


	//----- nvinfo : EIATTR_MERCURY_ISA_VERSION
	.align		4
        /*0060*/ 	.byte	0x03, 0x5f
        /*0062*/ 	.short	0x0101


	//----- nvinfo : EIATTR_VRC_CTA_INIT_COUNT
	.align		4
        /*0064*/ 	.byte	0x02, 0x4a
	.zero		1
	.zero		1


	//----- nvinfo : EIATTR_EXIT_INSTR_OFFSETS
	.align		4
        /*0068*/ 	.byte	0x04, 0x1c
        /*006a*/ 	.short	(.L_21 - .L_20)


	//   ....[0]....
.L_20:
        /*006c*/ 	.word	0x00000070


	//   ....[1]....
        /*0070*/ 	.word	0x00000530


	//----- nvinfo : EIATTR_CRS_STACK_SIZE
	.align		4
.L_21:
        /*0074*/ 	.byte	0x04, 0x1e
        /*0076*/ 	.short	(.L_23 - .L_22)
.L_22:
        /*0078*/ 	.word	0x00000000


	//----- nvinfo : EIATTR_CBANK_PARAM_SIZE
	.align		4
.L_23:
        /*007c*/ 	.byte	0x03, 0x19
        /*007e*/ 	.short	0x0020


	//----- nvinfo : EIATTR_PARAM_CBANK
	.align		4
        /*0080*/ 	.byte	0x04, 0x0a
        /*0082*/ 	.short	(.L_25 - .L_24)
	.align		4
.L_24:
        /*0084*/ 	.word	index@(.nv.constant0._Z6evolveP6float2PKS_PKfff)
        /*0088*/ 	.short	0x0380
        /*008a*/ 	.short	0x0020


	//----- nvinfo : EIATTR_SW_WAR
	.align		4
.L_25:
        /*008c*/ 	.byte	0x04, 0x36
        /*008e*/ 	.short	(.L_27 - .L_26)
.L_26:
        /*0090*/ 	.word	0x00000008
.L_27:


//--------------------- .nv.callgraph             --------------------------
	.section	.nv.callgraph,"",@"SHT_CUDA_CALLGRAPH"
	.align	4
	.sectionentsize	8
	.align		4
        /*0000*/ 	.word	0x00000000
	.align		4
        /*0004*/ 	.word	0xffffffff
	.align		4
        /*0008*/ 	.word	0x00000000
	.align		4
        /*000c*/ 	.word	0xfffffffe
	.align		4
        /*0010*/ 	.word	0x00000000
	.align		4
        /*0014*/ 	.word	0xfffffffd
	.align		4
        /*0018*/ 	.word	0x00000000
	.align		4
        /*001c*/ 	.word	0xfffffffc


//--------------------- .text._Z6evolveP6float2PKS_PKfff --------------------------
	.section	.text._Z6evolveP6float2PKS_PKfff,"ax",@progbits
	.align	128
        .global         _Z6evolveP6float2PKS_PKfff
        .type           _Z6evolveP6float2PKS_PKfff,@function
        .size           _Z6evolveP6float2PKS_PKfff,(.L_x_8 - _Z6evolveP6float2PKS_PKfff)
        .other          _Z6evolveP6float2PKS_PKfff,@"STO_CUDA_ENTRY STV_DEFAULT"
_Z6evolveP6float2PKS_PKfff:
.text._Z6evolveP6float2PKS_PKfff:
[----:B------:R-:W-:Y:S01]  /*0000*/  LDC R1, c[0x0][0x37c] ;  /* 0x0000df00ff017b82 */ /* 0x000fe20000000800 */
[----:B------:R-:W0:Y:S07]  /*0010*/  S2R R3, SR_TID.X ;  /* 0x0000000000037919 */ /* 0x000e2e0000002100 */
[----:B------:R-:W0:Y:S08]  /*0020*/  S2UR UR4, SR_CTAID.X ;  /* 0x00000000000479c3 */ /* 0x000e300000002500 */
[----:B------:R-:W0:Y:S02]  /*0030*/  LDC R2, c[0x0][0x360] ;  /* 0x0000d800ff027b82 */ /* 0x000e240000000800 */
[----:B0-----:R-:W-:-:S05]  /*0040*/  IMAD R2, R2, UR4, R3 ;  /* 0x0000000402027c24 */ /* 0x001fca000f8e0203 */
[----:B------:R-:W-:-:S04]  /*0050*/  IADD3 R0, PT, PT, R2, -0x3ff, RZ ;  /* 0xfffffc0102007810 */ /* 0x000fc80007ffe0ff */
[----:B------:R-:W-:-:S13]  /*0060*/  ISETP.GE.U32.AND P0, PT, R0, -0x3fe, PT ;  /* 0xfffffc020000780c */ /* 0x000fda0003f06070 */
[----:B------:R-:W-:Y:S05]  /*0070*/  @!P0 EXIT ;  /* 0x000000000000894d */ /* 0x000fea0003800000 */
[----:B------:R-:W0:Y:S01]  /*0080*/  LDC.64 R10, c[0x0][0x388] ;  /* 0x0000e200ff0a7b82 */ /* 0x000e220000000a00 */
[----:B------:R-:W1:Y:S01]  /*0090*/  LDCU.64 UR4, c[0x0][0x358] ;  /* 0x00006b00ff0477ac */ /* 0x000e620008000a00 */
[----:B------:R-:W-:-:S06]  /*00a0*/  IADD3 R3, PT, PT, R2, -0x1, RZ ;  /* 0xffffffff02037810 */ /* 0x000fcc0007ffe0ff */
[----:B------:R-:W2:Y:S01]  /*00b0*/  LDC R6, c[0x0][0x398] ;  /* 0x0000e600ff067b82 */ /* 0x000ea20000000800 */
[----:B0-----:R-:W-:-:S05]  /*00c0*/  IMAD.WIDE.U32 R12, R2, 0x8, R10 ;  /* 0x00000008020c7825 */ /* 0x001fca00078e000a */
[----:B-1----:R-:W3:Y:S01]  /*00d0*/  LDG.E.64 R4, desc[UR4][R12.64] ;  /* 0x000000040c047981 */ /* 0x002ee2000c1e1b00 */
[----:B------:R-:W-:-:S03]  /*00e0*/  IMAD.WIDE.U32 R10, R3, 0x8, R10 ;  /* 0x00000008030a7825 */ /* 0x000fc600078e000a */
[----:B------:R-:W4:Y:S04]  /*00f0*/  LDG.E.64 R8, desc[UR4][R12.64+0x8] ;  /* 0x000008040c087981 */ /* 0x000f28000c1e1b00 */
[----:B------:R-:W5:Y:S01]  /*0100*/  LDG.E.64 R10, desc[UR4][R10.64] ;  /* 0x000000040a0a7981 */ /* 0x000f62000c1e1b00 */
[----:B--2---:R-:W-:-:S04]  /*0110*/  FMUL R6, R6, R6 ;  /* 0x0000000606067220 */ /* 0x004fc80000400000 */
[----:B------:R-:W-:-:S05]  /*0120*/  FADD R15, RZ, R6 ;  /* 0x00000006ff0f7221 */ /* 0x000fca0000000000 */
[----:B------:R-:W-:-:S04]  /*0130*/  IADD3 R14, PT, PT, R15, 0x1800000, RZ ;  /* 0x018000000f0e7810 */ /* 0x000fc80007ffe0ff */
[----:B------:R-:W-:-:S04]  /*0140*/  LOP3.LUT R16, R14, 0x7f800000, RZ, 0xc0, !PT ;  /* 0x7f8000000e107812 */ /* 0x000fc800078ec0ff */
[----:B------:R-:W-:Y:S01]  /*0150*/  ISETP.GT.U32.AND P0, PT, R16, 0x1ffffff, PT ;  /* 0x01ffffff1000780c */ /* 0x000fe20003f04070 */
[----:B---3--:R-:W-:Y:S01]  /*0160*/  FADD R3, R5, R5 ;  /* 0x0000000505037221 */ /* 0x008fe20000000000 */
[----:B------:R-:W-:Y:S01]  /*0170*/  FADD R0, R4, R4 ;  /* 0x0000000404007221 */ /* 0x000fe20000000000 */
[----:B------:R-:W-:Y:S02]  /*0180*/  FMUL R7, RZ, R5 ;  /* 0x00000005ff077220 */ /* 0x000fe40000400000 */
[----:B------:R-:W-:Y:S02]  /*0190*/  FFMA R14, RZ, R4, R3 ;  /* 0x00000004ff0e7223 */ /* 0x000fe40000000003 */
[----:B------:R-:W-:Y:S02]  /*01a0*/  FADD R3, R0, -R7 ;  /* 0x8000000700037221 */ /* 0x000fe40000000000 */
[----:B-----5:R-:W-:Y:S02]  /*01b0*/  FADD R14, R14, R11 ;  /* 0x0000000b0e0e7221 */ /* 0x020fe40000000000 */
[----:B------:R-:W-:-:S02]  /*01c0*/  FADD R3, R3, R10 ;  /* 0x0000000a03037221 */ /* 0x000fc40000000000 */
[----:B----4-:R-:W-:Y:S02]  /*01d0*/  FADD R10, R9, -R14 ;  /* 0x8000000e090a7221 */ /* 0x010fe40000000000 */
[----:B------:R-:W-:Y:S01]  /*01e0*/  FADD R8, R8, -R3 ;  /* 0x8000000308087221 */ /* 0x000fe20000000000 */
[----:B------:R-:W-:Y:S06]  /*01f0*/  @P0 BRA `(.L_x_0) ;  /* 0x0000000000100947 */ /* 0x000fec0003800000 */
[----:B------:R-:W-:Y:S02]  /*0200*/  MOV R0, R15 ;  /* 0x0000000f00007202 */ /* 0x000fe40000000f00 */
[----:B------:R-:W-:-:S07]  /*0210*/  MOV R12, 0x230 ;  /* 0x00000230000c7802 */ /* 0x000fce0000000f00 */
[----:B------:R-:W-:Y:S05]  /*0220*/  CALL.REL.NOINC `($__internal_0_$__cuda_sm20_rcp_rn_f32_slowpath) ;  /* 0x0000000000c47944 */ /* 0x000fea0003c00000 */
[----:B------:R-:W-:Y:S05]  /*0230*/  BRA `(.L_x_1) ;  /* 0x0000000000107947 */ /* 0x000fea0003800000 */
.L_x_0:
[----:B------:R-:W0:Y:S02]  /*0240*/  MUFU.RCP R0, R15 ;  /* 0x0000000f00007308 */ /* 0x000e240000001000 */
[----:B0-----:R-:W-:-:S04]  /*0250*/  FFMA R3, R15, R0, -1 ;  /* 0xbf8000000f037423 */ /* 0x001fc80000000000 */
[----:B------:R-:W-:-:S04]  /*0260*/  FADD.FTZ R3, -R3, -RZ ;  /* 0x800000ff03037221 */ /* 0x000fc80000010100 */
[----:B------:R-:W-:-:S07]  /*0270*/  FFMA R11, R0, R3, R0 ;  /* 0x00000003000b7223 */ /* 0x000fce0000000000 */
.L_x_1:
[-C--:B------:R-:W-:Y:S01]  /*0280*/  FMUL R3, RZ, R11.reuse ;  /* 0x0000000bff037220 */ /* 0x080fe20000400000 */
[----:B------:R-:W-:-:S03]  /*0290*/  FMUL R6, R6, R11 ;  /* 0x0000000b06067220 */ /* 0x000fc60000400000 */
[----:B------:R-:W-:-:S04]  /*02a0*/  FMUL R9, R3, R3 ;  /* 0x0000000303097220 */ /* 0x000fc80000400000 */
[----:B------:R-:W-:Y:S01]  /*02b0*/  FFMA R13, R6, R6, R9 ;  /* 0x00000006060d7223 */ /* 0x000fe20000000009 */
[-C--:B------:R-:W-:Y:S01]  /*02c0*/  FMUL R9, R8, R11.reuse ;  /* 0x0000000b08097220 */ /* 0x080fe20000400000 */
[----:B------:R-:W-:-:S03]  /*02d0*/  FMUL R8, R10, R11 ;  /* 0x0000000b0a087220 */ /* 0x000fc60000400000 */
[----:B------:R-:W-:-:S04]  /*02e0*/  IADD3 R0, PT, PT, R13, 0x1800000, RZ ;  /* 0x018000000d007810 */ /* 0x000fc80007ffe0ff */
[----:B------:R-:W-:-:S04]  /*02f0*/  LOP3.LUT R0, R0, 0x7f800000, RZ, 0xc0, !PT ;  /* 0x7f80000000007812 */ /* 0x000fc800078ec0ff */
[----:B------:R-:W-:-:S13]  /*0300*/  ISETP.GT.U32.AND P0, PT, R0, 0x1ffffff, PT ;  /* 0x01ffffff0000780c */ /* 0x000fda0003f04070 */
[----:B------:R-:W-:Y:S05]  /*0310*/  @P0 BRA `(.L_x_2) ;  /* 0x0000000000140947 */ /* 0x000fea0003800000 */
[----:B------:R-:W-:Y:S02]  /*0320*/  MOV R0, R13 ;  /* 0x0000000d00007202 */ /* 0x000fe40000000f00 */
[----:B------:R-:W-:-:S07]  /*0330*/  MOV R12, 0x350 ;  /* 0x00000350000c7802 */ /* 0x000fce0000000f00 */
[----:B------:R-:W-:Y:S05]  /*0340*/  CALL.REL.NOINC `($__internal_0_$__cuda_sm20_rcp_rn_f32_slowpath) ;  /* 0x00000000007c7944 */ /* 0x000fea0003c00000 */
[----:B------:R-:W-:Y:S01]  /*0350*/  MOV R0, R11 ;  /* 0x0000000b00007202 */ /* 0x000fe20000000f00 */
[----:B------:R-:W-:Y:S06]  /*0360*/  BRA `(.L_x_3) ;  /* 0x0000000000107947 */ /* 0x000fec0003800000 */
.L_x_2:
[----:B------:R-:W0:Y:S02]  /*0370*/  MUFU.RCP R0, R13 ;  /* 0x0000000d00007308 */ /* 0x000e240000001000 */
[----:B0-----:R-:W-:-:S04]  /*0380*/  FFMA R10, R13, R0, -1 ;  /* 0xbf8000000d0a7423 */ /* 0x001fc80000000000 */
[----:B------:R-:W-:-:S04]  /*0390*/  FADD.FTZ R11, -R10, -RZ ;  /* 0x800000ff0a0b7221 */ /* 0x000fc80000010100 */
[----:B------:R-:W-:-:S07]  /*03a0*/  FFMA R0, R0, R11, R0 ;  /* 0x0000000b00007223 */ /* 0x000fce0000000000 */
.L_x_3:
[----:B------:R-:W0:Y:S01]  /*03b0*/  LDC.64 R12, c[0x0][0x390] ;  /* 0x0000e400ff0c7b82 */ /* 0x000e220000000a00 */
[-C--:B------:R-:W-:Y:S01]  /*03c0*/  FMUL R10, R8, R3.reuse ;  /* 0x00000003080a7220 */ /* 0x080fe20000400000 */
[----:B------:R-:W-:Y:S01]  /*03d0*/  FMUL R15, R9, R3 ;  /* 0x00000003090f7220 */ /* 0x000fe20000400000 */
[----:B------:R-:W1:Y:S01]  /*03e0*/  LDCU UR6, c[0x0][0x39c] ;  /* 0x00007380ff0677ac */ /* 0x000e620008000800 */
[----:B0-----:R-:W-:-:S06]  /*03f0*/  IMAD.WIDE.U32 R12, R2, 0x4, R12 ;  /* 0x00000004020c7825 */ /* 0x001fcc00078e000c */
[----:B------:R-:W2:Y:S01]  /*0400*/  LDG.E R12, desc[UR4][R12.64] ;  /* 0x000000040c0c7981 */ /* 0x000ea2000c1e1900 */
[-C--:B------:R-:W-:Y:S01]  /*0410*/  FFMA R9, R9, R6.reuse, R10 ;  /* 0x0000000609097223 */ /* 0x080fe2000000000a */
[----:B------:R-:W-:Y:S01]  /*0420*/  FFMA R15, R8, R6, -R15 ;  /* 0x00000006080f7223 */ /* 0x000fe2000000080f */
[----:B------:R-:W0:Y:S02]  /*0430*/  LDC.64 R10, c[0x0][0x380] ;  /* 0x0000e000ff0a7b82 */ /* 0x000e240000000a00 */
[----:B0-----:R-:W-:-:S04]  /*0440*/  IMAD.WIDE.U32 R10, R2, 0x8, R10 ;  /* 0x00000008020a7825 */ /* 0x001fc800078e000a */
[-C--:B--2---:R-:W-:Y:S01]  /*0450*/  FMUL R3, R5, R12.reuse ;  /* 0x0000000c05037220 */ /* 0x084fe20000400000 */
[----:B------:R-:W-:-:S03]  /*0460*/  FFMA R6, R4, R12, -R7 ;  /* 0x0000000c04067223 */ /* 0x000fc60000000807 */
[----:B------:R-:W-:Y:S01]  /*0470*/  FFMA R8, RZ, R4, R3 ;  /* 0x00000004ff087223 */ /* 0x000fe20000000003 */
[----:B------:R-:W-:-:S03]  /*0480*/  FFMA R6, R9, R0, -R6 ;  /* 0x0000000009067223 */ /* 0x000fc60000000806 */
[----:B------:R-:W-:-:S04]  /*0490*/  FFMA R15, R15, R0, -R8 ;  /* 0x000000000f0f7223 */ /* 0x000fc80000000808 */
[----:B------:R-:W-:Y:S01]  /*04a0*/  FFMA R0, RZ, R15, -R6 ;  /* 0x0000000fff007223 */ /* 0x000fe20000000806 */
[----:B------:R-:W-:-:S03]  /*04b0*/  FFMA R6, RZ, R6, R15 ;  /* 0x00000006ff067223 */ /* 0x000fc6000000000f */
[----:B------:R-:W-:Y:S01]  /*04c0*/  FMUL R3, RZ, R0 ;  /* 0x00000000ff037220 */ /* 0x000fe20000400000 */
[----:B------:R-:W-:-:S03]  /*04d0*/  FMUL R7, RZ, R6 ;  /* 0x00000006ff077220 */ /* 0x000fc60000400000 */
[----:B-1----:R-:W-:Y:S01]  /*04e0*/  FFMA R3, R6, UR6, -R3 ;  /* 0x0000000606037c23 */ /* 0x002fe20008000803 */
[----:B------:R-:W-:-:S03]  /*04f0*/  FFMA R0, R0, UR6, R7 ;  /* 0x0000000600007c23 */ /* 0x000fc60008000007 */
[----:B------:R-:W-:Y:S01]  /*0500*/  FADD R4, R4, R3 ;  /* 0x0000000304047221 */ /* 0x000fe20000000000 */
[----:B------:R-:W-:-:S05]  /*0510*/  FADD R5, R5, R0 ;  /* 0x0000000005057221 */ /* 0x000fca0000000000 */
[----:B------:R-:W-:Y:S01]  /*0520*/  STG.E.64 desc[UR4][R10.64], R4 ;  /* 0x000000040a007986 */ /* 0x000fe2000c101b04 */
[----:B------:R-:W-:Y:S05]  /*0530*/  EXIT ;  /* 0x000000000000794d */ /* 0x000fea0003800000 */
        .weak           $__internal_0_$__cuda_sm20_rcp_rn_f32_slowpath
        .type           $__internal_0_$__cuda_sm20_rcp_rn_f32_slowpath,@function
        .size           $__internal_0_$__cuda_sm20_rcp_rn_f32_slowpath,(.L_x_8 - $__internal_0_$__cuda_sm20_rcp_rn_f32_slowpath)
$__internal_0_$__cuda_sm20_rcp_rn_f32_slowpath:
[----:B------:R-:W-:-:S04]  /*0540*/  SHF.L.U32 R11, R0, 0x1, RZ ;  /* 0x00000001000b7819 */ /* 0x000fc800000006ff */
[----:B------:R-:W-:-:S04]  /*0550*/  SHF.R.U32.HI R11, RZ, 0x18, R11 ;  /* 0x00000018ff0b7819 */ /* 0x000fc8000001160b */
[----:B------:R-:W-:-:S13]  /*0560*/  ISETP.NE.U32.AND P0, PT, R11, RZ, PT ;  /* 0x000000ff0b00720c */ /* 0x000fda0003f05070 */
[----:B------:R-:W-:Y:S05]  /*0570*/  @P0 BRA `(.L_x_4) ;  /* 0x00000000002c0947 */ /* 0x000fea0003800000 */
[----:B------:R-:W-:-:S04]  /*0580*/  SHF.L.U32 R11, R0, 0x1, RZ ;  /* 0x00000001000b7819 */ /* 0x000fc800000006ff */
[----:B------:R-:W-:-:S13]  /*0590*/  ISETP.NE.AND P0, PT, R11, RZ, PT ;  /* 0x000000ff0b00720c */ /* 0x000fda0003f05270 */
[----:B------:R2:W3:Y:S01]  /*05a0*/  @!P0 MUFU.RCP R11, R0 ;  /* 0x00000000000b8308 */ /* 0x0004e20000001000 */
[----:B------:R-:W-:Y:S05]  /*05b0*/  @!P0 BRA `(.L_x_5) ;  /* 0x0000000000a48947 */ /* 0x000fea0003800000 */
[----:B------:R-:W-:-:S04]  /*05c0*/  FFMA R13, R0, 1.84467440737095516160e+19, RZ ;  /* 0x5f800000000d7823 */ /* 0x000fc800000000ff */
[----:B--2---:R-:W3:Y:S02]  /*05d0*/  MUFU.RCP R0, R13 ;  /* 0x0000000d00007308 */ /* 0x004ee40000001000 */
[----:B---3--:R-:W-:-:S04]  /*05e0*/  FFMA R11, R13, R0, -1 ;  /* 0xbf8000000d0b7423 */ /* 0x008fc80000000000 */
[----:B------:R-:W-:-:S04]  /*05f0*/  FADD.FTZ R11, -R11, -RZ ;  /* 0x800000ff0b0b7221 */ /* 0x000fc80000010100 */
[----:B------:R-:W-:-:S04]  /*0600*/  FFMA R0, R0, R11, R0 ;  /* 0x0000000b00007223 */ /* 0x000fc80000000000 */
[----:B------:R-:W-:Y:S01]  /*0610*/  FFMA R11, R0, 1.84467440737095516160e+19, RZ ;  /* 0x5f800000000b7823 */ /* 0x000fe200000000ff */
[----:B------:R-:W-:Y:S06]  /*0620*/  BRA `(.L_x_5) ;  /* 0x0000000000887947 */ /* 0x000fec0003800000 */
.L_x_4:
[----:B------:R-:W-:-:S04]  /*0630*/  IADD3 R13, PT, PT, R11, -0xfd, RZ ;  /* 0xffffff030b0d7810 */ /* 0x000fc80007ffe0ff */
[----:B------:R-:W-:-:S13]  /*0640*/  ISETP.GT.U32.AND P0, PT, R13, 0x1, PT ;  /* 0x000000010d00780c */ /* 0x000fda0003f04070 */
[----:B------:R-:W-:Y:S05]  /*0650*/  @P0 BRA `(.L_x_6) ;  /* 0x0000000000780947 */ /* 0x000fea0003800000 */
[----:B------:R-:W-:Y:S01]  /*0660*/  LOP3.LUT R14, R0, 0x7fffff, RZ, 0xc0, !PT ;  /* 0x007fffff000e7812 */ /* 0x000fe200078ec0ff */
[----:B------:R-:W-:Y:S01]  /*0670*/  HFMA2 R18, -RZ, RZ, 0, 1.78813934326171875e-07 ;  /* 0x00000003ff127431 */ /* 0x000fe200000001ff */
[----:B------:R-:W-:Y:S02]  /*0680*/  IADD3 R11, PT, PT, R11, -0xfc, RZ ;  /* 0xffffff040b0b7810 */ /* 0x000fe40007ffe0ff */
[----:B------:R-:W-:-:S04]  /*0690*/  LOP3.LUT R14, R14, 0x3f800000, RZ, 0xfc, !PT ;  /* 0x3f8000000e0e7812 */ /* 0x000fc800078efcff */
[----:B------:R-:W0:Y:S01]  /*06a0*/  MUFU.RCP R15, R14 ;  /* 0x0000000e000f7308 */ /* 0x000e220000001000 */
[----:B------:R-:W-:Y:S01]  /*06b0*/  SHF.L.U32 R19, R18, R13, RZ ;  /* 0x0000000d12137219 */ /* 0x000fe200000006ff */
[----:B0-----:R-:W-:-:S04]  /*06c0*/  FFMA R16, R14, R15, -1 ;  /* 0xbf8000000e107423 */ /* 0x001fc8000000000f */
[----:B------:R-:W-:-:S04]  /*06d0*/  FADD.FTZ R16, -R16, -RZ ;  /* 0x800000ff10107221 */ /* 0x000fc80000010100 */
[CCC-:B------:R-:W-:Y:S01]  /*06e0*/  FFMA.RM R17, R15.reuse, R16.reuse, R15.reuse ;  /* 0x000000100f117223 */ /* 0x1c0fe2000000400f */
[----:B------:R-:W-:-:S04]  /*06f0*/  FFMA.RP R16, R15, R16, R15 ;  /* 0x000000100f107223 */ /* 0x000fc8000000800f */
[C---:B------:R-:W-:Y:S02]  /*0700*/  LOP3.LUT R15, R17.reuse, 0x7fffff, RZ, 0xc0, !PT ;  /* 0x007fffff110f7812 */ /* 0x040fe400078ec0ff */
[----:B------:R-:W-:Y:S02]  /*0710*/  FSETP.NEU.FTZ.AND P0, PT, R17, R16, PT ;  /* 0x000000101100720b */ /* 0x000fe40003f1d000 */
[----:B------:R-:W-:Y:S02]  /*0720*/  LOP3.LUT R16, R15, 0x800000, RZ, 0xfc, !PT ;  /* 0x008000000f107812 */ /* 0x000fe400078efcff */
[----:B------:R-:W-:Y:S02]  /*0730*/  SEL R15, RZ, 0xffffffff, !P0 ;  /* 0xffffffffff0f7807 */ /* 0x000fe40004000000 */
[----:B------:R-:W-:Y:S02]  /*0740*/  LOP3.LUT R14, R19, R16, RZ, 0xc0, !PT ;  /* 0x00000010130e7212 */ /* 0x000fe400078ec0ff */
[----:B------:R-:W-:-:S02]  /*0750*/  IADD3 R15, PT, PT, -R15, RZ, RZ ;  /* 0x000000ff0f0f7210 */ /* 0x000fc40007ffe1ff */
[-C--:B------:R-:W-:Y:S02]  /*0760*/  SHF.R.U32.HI R14, RZ, R13.reuse, R14 ;  /* 0x0000000dff0e7219 */ /* 0x080fe4000001160e */
[--C-:B------:R-:W-:Y:S02]  /*0770*/  LOP3.LUT P1, RZ, R15, R13, R16.reuse, 0xf8, !PT ;  /* 0x0000000d0fff7212 */ /* 0x100fe4000782f810 */
[C---:B------:R-:W-:Y:S02]  /*0780*/  LOP3.LUT P0, RZ, R14.reuse, 0x1, RZ, 0xc0, !PT ;  /* 0x000000010eff7812 */ /* 0x040fe4000780c0ff */
[----:B------:R-:W-:Y:S02]  /*0790*/  LOP3.LUT P2, RZ, R14, 0x2, RZ, 0xc0, !PT ;  /* 0x000000020eff7812 */ /* 0x000fe4000784c0ff */
[----:B------:R-:W-:Y:S02]  /*07a0*/  SHF.R.U32.HI R11, RZ, R11, R16 ;  /* 0x0000000bff0b7219 */ /* 0x000fe40000011610 */
[----:B------:R-:W-:-:S02]  /*07b0*/  PLOP3.LUT P0, PT, P0, P1, P2, 0xe0, 0x0 ;  /* 0x000000000000781c */ /* 0x000fc40000703c20 */
[----:B------:R-:W-:Y:S02]  /*07c0*/  LOP3.LUT P1, RZ, R0, 0x7fffff, RZ, 0xc0, !PT ;  /* 0x007fffff00ff7812 */ /* 0x000fe4000782c0ff */
[----:B------:R-:W-:-:S04]  /*07d0*/  SEL R13, RZ, 0x1, !P0 ;  /* 0x00000001ff0d7807 */ /* 0x000fc80004000000 */
[----:B------:R-:W-:-:S04]  /*07e0*/  IADD3 R13, PT, PT, -R13, RZ, RZ ;  /* 0x000000ff0d0d7210 */ /* 0x000fc80007ffe1ff */
[----:B------:R-:W-:-:S13]  /*07f0*/  ISETP.GE.AND P0, PT, R13, RZ, PT ;  /* 0x000000ff0d00720c */ /* 0x000fda0003f06270 */
[----:B------:R-:W-:-:S04]  /*0800*/  @!P0 IADD3 R11, PT, PT, R11, 0x1, RZ ;  /* 0x000000010b0b8810 */ /* 0x000fc80007ffe0ff */
[----:B------:R-:W-:-:S04]  /*0810*/  @!P1 SHF.L.U32 R11, R11, 0x1, RZ ;  /* 0x000000010b0b9819 */ /* 0x000fc800000006ff */
[----:B------:R-:W-:Y:S01]  /*0820*/  LOP3.LUT R11, R11, 0x80000000, R0, 0xf8, !PT ;  /* 0x800000000b0b7812 */ /* 0x000fe200078ef800 */
[----:B------:R-:W-:Y:S06]  /*0830*/  BRA `(.L_x_5) ;  /* 0x0000000000047947 */ /* 0x000fec0003800000 */
.L_x_6:
[----:B------:R0:W1:Y:S02]  /*0840*/  MUFU.RCP R11, R0 ;  /* 0x00000000000b7308 */ /* 0x0000640000001000 */
.L_x_5:
[----:B------:R-:W-:-:S04]  /*0850*/  MOV R13, 0x0 ;  /* 0x00000000000d7802 */ /* 0x000fc80000000f00 */
[----:B0123--:R-:W-:Y:S05]  /*0860*/  RET.REL.NODEC R12 `(_Z6evolveP6float2PKS_PKfff) ;  /* 0xfffffff40ce47950 */ /* 0x00ffea0003c3ffff */
.L_x_7:
[----:B------:R-:W-:-:S00]  /*0870*/  BRA `(.L_x_7) ;  /* 0xfffffffc00fc7947 */ /* 0x000fc0000383ffff */
[----:B------:R-:W-:-:S00]  /*0880*/  NOP ;  /* 0x0000000000007918 */ /* 0x000fc00000000000 */
[----:B------:R-:W-:-:S00]  /*0890*/  NOP ;  /* 0x0000000000007918 */ /* 0x000fc00000000000 */
[----:B------:R-:W-:-:S00]  /*08a0*/  NOP ;  /* 0x0000000000007918 */ /* 0x000fc00000000000 */
[----:B------:R-:W-:-:S00]  /*08b0*/  NOP ;  /* 0x0000000000007918 */ /* 0x000fc00000000000 */
[----:B------:R-:W-:-:S00]  /*08c0*/  NOP ;  /* 0x0000000000007918 */ /* 0x000fc00000000000 */
[----:B------:R-:W-:-:S00]  /*08d0*/  NOP ;  /* 0x0000000000007918 */ /* 0x000fc00000000000 */
[----:B------:R-:W-:-:S00]  /*08e0*/  NOP ;  /* 0x0000000000007918 */ /* 0x000fc00000000000 */
[----:B------:R-:W-:-:S00]  /*08f0*/  NOP ;  /* 0x0000000000007918 */ /* 0x000fc00000000000 */
.L_x_8:


//--------------------- .nv.shared.reserved.0     --------------------------
	.section	.nv.shared.reserved.0,"aw",@nobits
	.weak		__nv_reservedSMEM_offset_0_alias
	.size		__nv_reservedSMEM_offset_0_alias, 0, 64
	.other		__nv_reservedSMEM_offset_0_alias,@"STO_CUDA_RESERVED_SHARED STV_DEFAULT"
__nv_reservedSMEM_offset_0_alias:
	.zero		0
	.zero		64


//--------------------- .nv.constant0._Z6evolveP6float2PKS_PKfff --------------------------
	.section	.nv.constant0._Z6evolveP6float2PKS_PKfff,"a",@progbits
	.sectionflags	@""
	.align	4
.nv.constant0._Z6evolveP6float2PKS_PKfff:
	.zero		928


//--------------------- SYMBOLS --------------------------

	.type		.nv.reservedSmem.offset0,@object
	.size		.nv.reservedSmem.offset0,0x4
